//
// Generated by NVIDIA NVVM Compiler
//
// Compiler Build ID: CL-36424714
// Cuda compilation tools, release 13.0, V13.0.88
// Based on NVVM 20.0.0
//

.version 9.0
.target sm_100
.address_size 64

	// .globl	_Z30Shortest_Path_Computation_CUDAPfS_PiS0_S0_

.visible .entry _Z30Shortest_Path_Computation_CUDAPfS_PiS0_S0_(
	.param .u64 .ptr .align 1 _Z30Shortest_Path_Computation_CUDAPfS_PiS0_S0__param_0,
	.param .u64 .ptr .align 1 _Z30Shortest_Path_Computation_CUDAPfS_PiS0_S0__param_1,
	.param .u64 .ptr .align 1 _Z30Shortest_Path_Computation_CUDAPfS_PiS0_S0__param_2,
	.param .u64 .ptr .align 1 _Z30Shortest_Path_Computation_CUDAPfS_PiS0_S0__param_3,
	.param .u64 .ptr .align 1 _Z30Shortest_Path_Computation_CUDAPfS_PiS0_S0__param_4
)
{
	.reg .pred 	%p<6>;
	.reg .b32 	%r<12>;
	.reg .b32 	%f<7>;
	.reg .b64 	%rd<23>;

	ld.param.u64 	%rd4, [_Z30Shortest_Path_Computation_CUDAPfS_PiS0_S0__param_0];
	ld.param.u64 	%rd5, [_Z30Shortest_Path_Computation_CUDAPfS_PiS0_S0__param_1];
	ld.param.u64 	%rd6, [_Z30Shortest_Path_Computation_CUDAPfS_PiS0_S0__param_2];
	ld.param.u64 	%rd7, [_Z30Shortest_Path_Computation_CUDAPfS_PiS0_S0__param_3];
	ld.param.u64 	%rd8, [_Z30Shortest_Path_Computation_CUDAPfS_PiS0_S0__param_4];
	cvta.to.global.u64 	%rd1, %rd7;
	cvta.to.global.u64 	%rd2, %rd8;
	ld.global.u32 	%r3, [%rd2];
	mul.wide.s32 	%rd9, %r3, 4;
	add.s64 	%rd10, %rd1, %rd9;
	mov.b32 	%r4, 1;
	st.global.u32 	[%rd10], %r4;
	mov.u32 	%r5, %ctaid.x;
	mov.u32 	%r6, %ntid.x;
	mov.u32 	%r7, %tid.x;
	mad.lo.s32 	%r1, %r5, %r6, %r7;
	setp.gt.s32 	%p1, %r1, 1024;
	@%p1 bra 	$L__BB0_4;
	cvta.to.global.u64 	%rd11, %rd4;
	ld.global.u32 	%r2, [%rd2];
	shl.b32 	%r8, %r2, 10;
	add.s32 	%r9, %r8, %r1;
	mul.wide.s32 	%rd12, %r9, 4;
	add.s64 	%rd13, %rd11, %rd12;
	ld.global.f32 	%f3, [%rd13];
	mul.wide.s32 	%rd14, %r1, 4;
	add.s64 	%rd15, %rd1, %rd14;
	ld.global.u32 	%r10, [%rd15];
	setp.eq.s32 	%p2, %r10, 1;
	setp.eq.f32 	%p3, %f3, 0f00000000;
	or.pred  	%p4, %p2, %p3;
	@%p4 bra 	$L__BB0_4;
	cvta.to.global.u64 	%rd16, %rd5;
	mul.wide.s32 	%rd17, %r2, 4;
	add.s64 	%rd18, %rd16, %rd17;
	ld.global.f32 	%f4, [%rd18];
	add.f32 	%f5, %f4, %f3;
	cvt.rzi.s32.f32 	%r11, %f5;
	cvt.rn.f32.s32 	%f2, %r11;
	add.s64 	%rd3, %rd16, %rd14;
	ld.global.f32 	%f6, [%rd3];
	setp.leu.f32 	%p5, %f6, %f2;
	@%p5 bra 	$L__BB0_4;
	st.global.f32 	[%rd3], %f2;
	cvta.to.global.u64 	%rd20, %rd6;
	add.s64 	%rd22, %rd20, %rd14;
	st.global.u32 	[%rd22], %r2;
$L__BB0_4:
	ret;

}


// ===== COMPILED SASS (sm_100) =====

	.target	sm_100

	.elftype	@"ET_EXEC"


//--------------------- .note.nv.tkinfo           --------------------------
	.section	.note.nv.tkinfo,"",@"SHT_NOTE"
	.sectionflags	@"SHF_NOTE_NV_TKINFO"
	.tkinfo
        /*0018*/ 	.word	0x00000002
        /*0030*/ 	.string	""
        /*0030*/ 	.string	"ptxas"
        /*0030*/ 	.string	"Cuda compilation tools, release 13.0, V13.0.88"
        /*0030*/ 	.string	"Build cuda_13.0.r13.0/compiler.36424714_0"
        /*0030*/ 	.string	"-arch sm_100 -m 64 "



//--------------------- .note.nv.cuinfo           --------------------------
	.section	.note.nv.cuinfo,"",@"SHT_NOTE"
	.sectionflags	@"SHF_NOTE_NV_CUINFO"
        /*0018*/ 	.short	0x0002
        /*001a*/ 	.short	0x0064
        /*001c*/ 	.short	0x0082
	.zero		2


//--------------------- .nv.info                  --------------------------
	.section	.nv.info,"",@"SHT_CUDA_INFO"
	.align	4


	//----- nvinfo : EIATTR_REGCOUNT
	.align		4
        /*0000*/ 	.byte	0x04, 0x2f
        /*0002*/ 	.short	(.L_1 - .L_0)
	.align		4
.L_0:
        /*0004*/ 	.word	index@(_Z30Shortest_Path_Computation_CUDAPfS_PiS0_S0_)
        /*0008*/ 	.word	0x0000000e


	//----- nvinfo : EIATTR_FRAME_SIZE
	.align		4
.L_1:
        /*000c*/ 	.byte	0x04, 0x11
        /*000e*/ 	.short	(.L_3 - .L_2)
	.align		4
.L_2:
        /*0010*/ 	.word	index@(_Z30Shortest_Path_Computation_CUDAPfS_PiS0_S0_)
        /*0014*/ 	.word	0x00000000


	//----- nvinfo : EIATTR_MIN_STACK_SIZE
	.align		4
.L_3:
        /*0018*/ 	.byte	0x04, 0x12
        /*001a*/ 	.short	(.L_5 - .L_4)
	.align		4
.L_4:
        /*001c*/ 	.word	index@(_Z30Shortest_Path_Computation_CUDAPfS_PiS0_S0_)
        /*0020*/ 	.word	0x00000000
.L_5:


//--------------------- .nv.compat                --------------------------
	.section	.nv.compat,"",@"SHT_CUDA_COMPAT_INFO"
	.align	4
        /*0000*/ 	.byte	0x02, 0x09, 0x00, 0x00, 0x02, 0x02, 0x01, 0x00, 0x02, 0x05, 0x05, 0x00, 0x03, 0x07, 0x01, 0x01
        /*0010*/ 	.byte	0x02, 0x03, 0x00, 0x00, 0x02, 0x06, 0x01, 0x00, 0x04, 0x0b, 0x08, 0x00, 0x09, 0x00, 0x00, 0x00
        /*0020*/ 	.byte	0x00, 0x00, 0x00, 0x00


//--------------------- .nv.info._Z30Shortest_Path_Computation_CUDAPfS_PiS0_S0_ --------------------------
	.section	.nv.info._Z30Shortest_Path_Computation_CUDAPfS_PiS0_S0_,"",@"SHT_CUDA_INFO"
	.sectionflags	@""
	.align	4


	//----- nvinfo : EIATTR_CUDA_API_VERSION
	.align		4
        /*0000*/ 	.byte	0x04, 0x37
        /*0002*/ 	.short	(.L_7 - .L_6)
.L_6:
        /*0004*/ 	.word	0x00000082


	//----- nvinfo : EIATTR_KPARAM_INFO
	.align		4
.L_7:
        /*0008*/ 	.byte	0x04, 0x17
        /*000a*/ 	.short	(.L_9 - .L_8)
.L_8:
        /*000c*/ 	.word	0x00000000
        /*0010*/ 	.short	0x0004
        /*0012*/ 	.short	0x0020
        /*0014*/ 	.byte	0x00, 0xf5, 0x21, 0x00


	//----- nvinfo : EIATTR_KPARAM_INFO
	.align		4
.L_9:
        /*0018*/ 	.byte	0x04, 0x17
        /*001a*/ 	.short	(.L_11 - .L_10)
.L_10:
        /*001c*/ 	.word	0x00000000
        /*0020*/ 	.short	0x0003
        /*0022*/ 	.short	0x0018
        /*0024*/ 	.byte	0x00, 0xf5, 0x21, 0x00


	//----- nvinfo : EIATTR_KPARAM_INFO
	.align		4
.L_11:
        /*0028*/ 	.byte	0x04, 0x17
        /*002a*/ 	.short	(.L_13 - .L_12)
.L_12:
        /*002c*/ 	.word	0x00000000
        /*0030*/ 	.short	0x0002
        /*0032*/ 	.short	0x0010
        /*0034*/ 	.byte	0x00, 0xf5, 0x21, 0x00


	//----- nvinfo : EIATTR_KPARAM_INFO
	.align		4
.L_13:
        /*0038*/ 	.byte	0x04, 0x17
        /*003a*/ 	.short	(.L_15 - .L_14)
.L_14:
        /*003c*/ 	.word	0x00000000
        /*0040*/ 	.short	0x0001
        /*0042*/ 	.short	0x0008
        /*0044*/ 	.byte	0x00, 0xf5, 0x21, 0x00


	//----- nvinfo : EIATTR_KPARAM_INFO
	.align		4
.L_15:
        /*0048*/ 	.byte	0x04, 0x17
        /*004a*/ 	.short	(.L_17 - .L_16)
.L_16:
        /*004c*/ 	.word	0x00000000
        /*0050*/ 	.short	0x0000
        /*0052*/ 	.short	0x0000
        /*0054*/ 	.byte	0x00, 0xf5, 0x21, 0x00


	//----- nvinfo : EIATTR_SPARSE_MMA_MASK
	.align		4
.L_17:
        /*0058*/ 	.byte	0x03, 0x50
        /*005a*/ 	.short	0x0000


	//----- nvinfo : EIATTR_MAXREG_COUNT
	.align		4
        /*005c*/ 	.byte	0x03, 0x1b
        /*005e*/ 	.short	0x00ff


	//----- nvinfo : EIATTR_MERCURY_ISA_VERSION
	.align		4
        /*0060*/ 	.byte	0x03, 0x5f
        /*0062*/ 	.short	0x0101


	//----- nvinfo : EIATTR_VRC_CTA_INIT_COUNT
	.align		4
        /*0064*/ 	.byte	0x02, 0x4a
	.zero		1
	.zero		1


	//----- nvinfo : EIATTR_EXIT_INSTR_OFFSETS
	.align		4
        /*0068*/ 	.byte	0x04, 0x1c
        /*006a*/ 	.short	(.L_19 - .L_18)


	//   ....[0]....
.L_18:
        /*006c*/ 	.word	0x000000d0


	//   ....[1]....
        /*0070*/ 	.word	0x00000170


	//   ....[2]....
        /*0074*/ 	.word	0x00000210


	//   ....[3]....
        /*0078*/ 	.word	0x00000260


	//----- nvinfo : EIATTR_CBANK_PARAM_SIZE
	.align		4
.L_19:
        /*007c*/ 	.byte	0x03, 0x19
        /*007e*/ 	.short	0x0028


	//----- nvinfo : EIATTR_PARAM_CBANK
	.align		4
        /*0080*/ 	.byte	0x04, 0x0a
        /*0082*/ 	.short	(.L_21 - .L_20)
	.align		4
.L_20:
        /*0084*/ 	.word	index@(.nv.constant0._Z30Shortest_Path_Computation_CUDAPfS_PiS0_S0_)
        /*0088*/ 	.short	0x0380
        /*008a*/ 	.short	0x0028


	//----- nvinfo : EIATTR_SW_WAR
	.align		4
.L_21:
        /*008c*/ 	.byte	0x04, 0x36
        /*008e*/ 	.short	(.L_23 - .L_22)
.L_22:
        /*0090*/ 	.word	0x00000008
.L_23:


//--------------------- .nv.callgraph             --------------------------
	.section	.nv.callgraph,"",@"SHT_CUDA_CALLGRAPH"
	.align	4
	.sectionentsize	8
	.align		4
        /*0000*/ 	.word	0x00000000
	.align		4
        /*0004*/ 	.word	0xffffffff
	.align		4
        /*0008*/ 	.word	0x00000000
	.align		4
        /*000c*/ 	.word	0xfffffffe
	.align		4
        /*0010*/ 	.word	0x00000000
	.align		4
        /*0014*/ 	.word	0xfffffffd
	.align		4
        /*0018*/ 	.word	0x00000000
	.align		4
        /*001c*/ 	.word	0xfffffffc


//--------------------- .text._Z30Shortest_Path_Computation_CUDAPfS_PiS0_S0_ --------------------------
	.section	.text._Z30Shortest_Path_Computation_CUDAPfS_PiS0_S0_,"ax",@progbits
	.align	128
        .global         _Z30Shortest_Path_Computation_CUDAPfS_PiS0_S0_
        .type           _Z30Shortest_Path_Computation_CUDAPfS_PiS0_S0_,@function
        .size           _Z30Shortest_Path_Computation_CUDAPfS_PiS0_S0_,(.L_x_1 - _Z30Shortest_Path_Computation_CUDAPfS_PiS0_S0_)
        .other          _Z30Shortest_Path_Computation_CUDAPfS_PiS0_S0_,@"STO_CUDA_ENTRY STV_DEFAULT"
_Z30Shortest_Path_Computation_CUDAPfS_PiS0_S0_:
.text._Z30Shortest_Path_Computation_CUDAPfS_PiS0_S0_:
[----:B------:R-:W-:Y:S08]  /*0000*/  LDC R1, c[0x0][0x37c] ;  /* 0x0000df00ff017b82 */ /* 0x000ff00000000800 */
[----:B------:R-:W0:Y:S01]  /*0010*/  LDC.64 R2, c[0x0][0x3a0] ;  /* 0x0000e800ff027b82 */ /* 0x000e220000000a00 */
[----:B------:R-:W0:Y:S01]  /*0020*/  LDCU.64 UR4, c[0x0][0x358] ;  /* 0x00006b00ff0477ac */ /* 0x000e220008000a00 */
[----:B------:R-:W1:Y:S06]  /*0030*/  S2R R9, SR_TID.X ;  /* 0x0000000000097919 */ /* 0x000e6c0000002100 */
[----:B------:R-:W1:Y:S08]  /*0040*/  S2UR UR6, SR_CTAID.X ;  /* 0x00000000000679c3 */ /* 0x000e700000002500 */
[----:B------:R-:W1:Y:S01]  /*0050*/  LDC R0, c[0x0][0x360] ;  /* 0x0000d800ff007b82 */ /* 0x000e620000000800 */
[----:B0-----:R-:W2:Y:S07]  /*0060*/  LDG.E R5, desc[UR4][R2.64] ;  /* 0x0000000402057981 */ /* 0x001eae000c1e1900 */
[----:B------:R-:W2:Y:S01]  /*0070*/  LDC.64 R6, c[0x0][0x398] ;  /* 0x0000e600ff067b82 */ /* 0x000ea20000000a00 */
[----:B-1----:R-:W-:-:S02]  /*0080*/  IMAD R0, R0, UR6, R9 ;  /* 0x0000000600007c24 */ /* 0x002fc4000f8e0209 */
[----:B------:R-:W-:-:S03]  /*0090*/  HFMA2 R9, -RZ, RZ, 0, 5.9604644775390625e-08 ;  /* 0x00000001ff097431 */ /* 0x000fc600000001ff */
[----:B------:R-:W-:Y:S01]  /*00a0*/  ISETP.GT.AND P0, PT, R0, 0x400, PT ;  /* 0x000004000000780c */ /* 0x000fe20003f04270 */
[----:B--2---:R-:W-:-:S05]  /*00b0*/  IMAD.WIDE R4, R5, 0x4, R6 ;  /* 0x0000000405047825 */ /* 0x004fca00078e0206 */
[----:B------:R0:W-:Y:S07]  /*00c0*/  STG.E desc[UR4][R4.64], R9 ;  /* 0x0000000904007986 */ /* 0x0001ee000c101904 */
[----:B------:R-:W-:Y:S05]  /*00d0*/  @P0 EXIT ;  /* 0x000000000000094d */ /* 0x000fea0003800000 */
[----:B0-----:R-:W2:Y:S01]  /*00e0*/  LDG.E R9, desc[UR4][R2.64] ;  /* 0x0000000402097981 */ /* 0x001ea2000c1e1900 */
[----:B------:R-:W0:Y:S01]  /*00f0*/  LDC.64 R4, c[0x0][0x380] ;  /* 0x0000e000ff047b82 */ /* 0x000e220000000a00 */
[----:B------:R-:W-:-:S06]  /*0100*/  IMAD.WIDE R6, R0, 0x4, R6 ;  /* 0x0000000400067825 */ /* 0x000fcc00078e0206 */
[----:B------:R-:W3:Y:S01]  /*0110*/  LDG.E R6, desc[UR4][R6.64] ;  /* 0x0000000406067981 */ /* 0x000ee2000c1e1900 */
[----:B--2---:R-:W-:-:S05]  /*0120*/  LEA R11, R9, R0, 0xa ;  /* 0x00000000090b7211 */ /* 0x004fca00078e50ff */
[----:B0-----:R-:W-:-:S05]  /*0130*/  IMAD.WIDE R4, R11, 0x4, R4 ;  /* 0x000000040b047825 */ /* 0x001fca00078e0204 */
[----:B------:R-:W2:Y:S02]  /*0140*/  LDG.E R8, desc[UR4][R4.64] ;  /* 0x0000000404087981 */ /* 0x000ea4000c1e1900 */
[----:B--2---:R-:W-:-:S04]  /*0150*/  FSETP.NEU.AND P0, PT, R8, RZ, PT ;  /* 0x000000ff0800720b */ /* 0x004fc80003f0d000 */
[----:B---3--:R-:W-:-:S13]  /*0160*/  ISETP.EQ.OR P0, PT, R6, 0x1, !P0 ;  /* 0x000000010600780c */ /* 0x008fda0004702670 */
[----:B------:R-:W-:Y:S05]  /*0170*/  @P0 EXIT ;  /* 0x000000000000094d */ /* 0x000fea0003800000 */
[----:B------:R-:W0:Y:S02]  /*0180*/  LDC.64 R4, c[0x0][0x388] ;  /* 0x0000e200ff047b82 */ /* 0x000e240000000a00 */
[----:B0-----:R-:W-:-:S06]  /*0190*/  IMAD.WIDE R2, R9, 0x4, R4 ;  /* 0x0000000409027825 */ /* 0x001fcc00078e0204 */
[----:B------:R-:W2:Y:S01]  /*01a0*/  LDG.E R3, desc[UR4][R2.64] ;  /* 0x0000000402037981 */ /* 0x000ea2000c1e1900 */
[----:B------:R-:W-:-:S05]  /*01b0*/  IMAD.WIDE R4, R0, 0x4, R4 ;  /* 0x0000000400047825 */ /* 0x000fca00078e0204 */
[----:B------:R-:W3:Y:S01]  /*01c0*/  LDG.E R6, desc[UR4][R4.64] ;  /* 0x0000000404067981 */ /* 0x000ee2000c1e1900 */
[----:B--2---:R-:W-:-:S06]  /*01d0*/  FADD R8, R8, R3 ;  /* 0x0000000308087221 */ /* 0x004fcc0000000000 */
[----:B------:R-:W0:Y:S02]  /*01e0*/  F2I.TRUNC.NTZ R8, R8 ;  /* 0x0000000800087305 */ /* 0x000e24000020f100 */
[----:B0-----:R-:W-:-:S04]  /*01f0*/  I2FP.F32.S32 R7, R8 ;  /* 0x0000000800077245 */ /* 0x001fc80000201400 */
[----:B---3--:R-:W-:-:S13]  /*0200*/  FSETP.GT.AND P0, PT, R6, R7, PT ;  /* 0x000000070600720b */ /* 0x008fda0003f04000 */
[----:B------:R-:W-:Y:S05]  /*0210*/  @!P0 EXIT ;  /* 0x000000000000894d */ /* 0x000fea0003800000 */
[----:B------:R-:W0:Y:S01]  /*0220*/  LDC.64 R2, c[0x0][0x390] ;  /* 0x0000e400ff027b82 */ /* 0x000e220000000a00 */
[----:B------:R-:W-:Y:S01]  /*0230*/  STG.E desc[UR4][R4.64], R7 ;  /* 0x0000000704007986 */ /* 0x000fe2000c101904 */
[----:B0-----:R-:W-:-:S05]  /*0240*/  IMAD.WIDE R2, R0, 0x4, R2 ;  /* 0x0000000400027825 */ /* 0x001fca00078e0202 */
[----:B------:R-:W-:Y:S01]  /*0250*/  STG.E desc[UR4][R2.64], R9 ;  /* 0x0000000902007986 */ /* 0x000fe2000c101904 */
[----:B------:R-:W-:Y:S05]  /*0260*/  EXIT ;  /* 0x000000000000794d */ /* 0x000fea0003800000 */
.L_x_0:
[----:B------:R-:W-:-:S00]  /*0270*/  BRA `(.L_x_0) ;  /* 0xfffffffc00fc7947 */ /* 0x000fc0000383ffff */
[----:B------:R-:W-:-:S00]  /*0280*/  NOP ;  /* 0x0000000000007918 */ /* 0x000fc00000000000 */
[----:B------:R-:W-:-:S00]  /*0290*/  NOP ;  /* 0x0000000000007918 */ /* 0x000fc00000000000 */
[----:B------:R-:W-:-:S00]  /*02a0*/  NOP ;  /* 0x0000000000007918 */ /* 0x000fc00000000000 */
[----:B------:R-:W-:-:S00]  /*02b0*/  NOP ;  /* 0x0000000000007918 */ /* 0x000fc00000000000 */
[----:B------:R-:W-:-:S00]  /*02c0*/  NOP ;  /* 0x0000000000007918 */ /* 0x000fc00000000000 */
[----:B------:R-:W-:-:S00]  /*02d0*/  NOP ;  /* 0x0000000000007918 */ /* 0x000fc00000000000 */
[----:B------:R-:W-:-:S00]  /*02e0*/  NOP ;  /* 0x0000000000007918 */ /* 0x000fc00000000000 */
[----:B------:R-:W-:-:S00]  /*02f0*/  NOP ;  /* 0x0000000000007918 */ /* 0x000fc00000000000 */
.L_x_1:


//--------------------- .nv.shared.reserved.0     --------------------------
	.section	.nv.shared.reserved.0,"aw",@nobits
	.weak		__nv_reservedSMEM_offset_0_alias
	.size		__nv_reservedSMEM_offset_0_alias, 0, 64
	.other		__nv_reservedSMEM_offset_0_alias,@"STO_CUDA_RESERVED_SHARED STV_DEFAULT"
__nv_reservedSMEM_offset_0_alias:
	.zero		0
	.zero		64


//--------------------- .nv.constant0._Z30Shortest_Path_Computation_CUDAPfS_PiS0_S0_ --------------------------
	.section	.nv.constant0._Z30Shortest_Path_Computation_CUDAPfS_PiS0_S0_,"a",@progbits
	.sectionflags	@""
	.align	4
.nv.constant0._Z30Shortest_Path_Computation_CUDAPfS_PiS0_S0_:
	.zero		936


//--------------------- SYMBOLS --------------------------

	.type		.nv.reservedSmem.offset0,@object
	.size		.nv.reservedSmem.offset0,0x4
